	.headerflags	@"EF_CUDA_TEXMODE_UNIFIED EF_CUDA_64BIT_ADDRESS EF_CUDA_ACCELERATORS EF_CUDA_SM90 EF_CUDA_VIRTUAL_SM(EF_CUDA_SM90)"
	.elftype	@"ET_EXEC"


//--------------------- .nv.info                  --------------------------
	.section	.nv.info,"",@"SHT_CUDA_INFO"
	.align	4


	//----- nvinfo : EIATTR_REGCOUNT
	.align		4
        /*0000*/ 	.byte	0x04, 0x2f
        /*0002*/ 	.short	(.L_1 - .L_0)
	.align		4
.L_0:
        /*0004*/ 	.word	index@(triton_poi_fused_convolution_relu_threshold_backward_5)
        /*0008*/ 	.word	0x0000001a


	//----- nvinfo : EIATTR_MIN_STACK_SIZE
	.align		4
.L_1:
        /*000c*/ 	.byte	0x04, 0x12
        /*000e*/ 	.short	(.L_3 - .L_2)
	.align		4
.L_2:
        /*0010*/ 	.word	index@(triton_poi_fused_convolution_relu_threshold_backward_5)
        /*0014*/ 	.word	0x00000000


	//----- nvinfo : EIATTR_FRAME_SIZE
	.align		4
.L_3:
        /*0018*/ 	.byte	0x04, 0x11
        /*001a*/ 	.short	(.L_5 - .L_4)
	.align		4
.L_4:
        /*001c*/ 	.word	index@(triton_poi_fused_convolution_relu_threshold_backward_5)
        /*0020*/ 	.word	0x00000000


	//----- nvinfo : EIATTR_MIN_STACK_SIZE
	.align		4
.L_5:
        /*0024*/ 	.byte	0x04, 0x12
        /*0026*/ 	.short	(.L_7 - .L_6)
	.align		4
.L_6:
        /*0028*/ 	.word	index@(triton_poi_fused_convolution_relu_threshold_backward_5)
        /*002c*/ 	.word	0x00000000
.L_7:


//--------------------- .nv.info.triton_poi_fused_convolution_relu_threshold_backward_5 --------------------------
	.section	.nv.info.triton_poi_fused_convolution_relu_threshold_backward_5,"",@"SHT_CUDA_INFO"
	.sectionflags	@""
	.align	4


	//----- nvinfo : EIATTR_CUDA_API_VERSION
	.align		4
        /*0000*/ 	.byte	0x04, 0x37
        /*0002*/ 	.short	(.L_9 - .L_8)
.L_8:
        /*0004*/ 	.word	0x0000007c


	//----- nvinfo : EIATTR_KPARAM_INFO
	.align		4
.L_9:
        /*0008*/ 	.byte	0x04, 0x17
        /*000a*/ 	.short	(.L_11 - .L_10)
.L_10:
        /*000c*/ 	.word	0x00000000
        /*0010*/ 	.short	0x0003
        /*0012*/ 	.short	0x0018
        /*0014*/ 	.byte	0x00, 0xf0, 0x11, 0x00


	//----- nvinfo : EIATTR_KPARAM_INFO
	.align		4
.L_11:
        /*0018*/ 	.byte	0x04, 0x17
        /*001a*/ 	.short	(.L_13 - .L_12)
.L_12:
        /*001c*/ 	.word	0x00000000
        /*0020*/ 	.short	0x0002
        /*0022*/ 	.short	0x0010
        /*0024*/ 	.byte	0x00, 0xf4, 0x21, 0x00


	//----- nvinfo : EIATTR_KPARAM_INFO
	.align		4
.L_13:
        /*0028*/ 	.byte	0x04, 0x17
        /*002a*/ 	.short	(.L_15 - .L_14)
.L_14:
        /*002c*/ 	.word	0x00000000
        /*0030*/ 	.short	0x0001
        /*0032*/ 	.short	0x0008
        /*0034*/ 	.byte	0x00, 0xf4, 0x21, 0x00


	//----- nvinfo : EIATTR_KPARAM_INFO
	.align		4
.L_15:
        /*0038*/ 	.byte	0x04, 0x17
        /*003a*/ 	.short	(.L_17 - .L_16)
.L_16:
        /*003c*/ 	.word	0x00000000
        /*0040*/ 	.short	0x0000
        /*0042*/ 	.short	0x0000
        /*0044*/ 	.byte	0x00, 0xf4, 0x21, 0x00


	//----- nvinfo : EIATTR_SPARSE_MMA_MASK
	.align		4
.L_17:
        /*0048*/ 	.byte	0x03, 0x50
        /*004a*/ 	.short	0x0000


	//----- nvinfo : EIATTR_MAXREG_COUNT
	.align		4
        /*004c*/ 	.byte	0x03, 0x1b
        /*004e*/ 	.short	0x00ff


	//----- nvinfo : EIATTR_EXIT_INSTR_OFFSETS
	.align		4
        /*0050*/ 	.byte	0x04, 0x1c
        /*0052*/ 	.short	(.L_19 - .L_18)


	//   ....[0]....
.L_18:
        /*0054*/ 	.word	0x000004b0


	//----- nvinfo : EIATTR_REQNTID
	.align		4
.L_19:
        /*0058*/ 	.byte	0x04, 0x10
        /*005a*/ 	.short	(.L_21 - .L_20)
.L_20:
        /*005c*/ 	.word	0x00000080
        /*0060*/ 	.word	0x00000001
        /*0064*/ 	.word	0x00000001


	//----- nvinfo : EIATTR_CBANK_PARAM_SIZE
	.align		4
.L_21:
        /*0068*/ 	.byte	0x03, 0x19
        /*006a*/ 	.short	0x001c


	//----- nvinfo : EIATTR_PARAM_CBANK
	.align		4
        /*006c*/ 	.byte	0x04, 0x0a
        /*006e*/ 	.short	(.L_23 - .L_22)
	.align		4
.L_22:
        /*0070*/ 	.word	index@(.nv.constant0.triton_poi_fused_convolution_relu_threshold_backward_5)
        /*0074*/ 	.short	0x0210
        /*0076*/ 	.short	0x001c


	//----- nvinfo : EIATTR_SW_WAR
	.align		4
.L_23:
        /*0078*/ 	.byte	0x04, 0x36
        /*007a*/ 	.short	(.L_25 - .L_24)
.L_24:
        /*007c*/ 	.word	0x00000008
.L_25:


//--------------------- .nv.callgraph             --------------------------
	.section	.nv.callgraph,"",@"SHT_CUDA_CALLGRAPH"
	.align	4
	.sectionentsize	8
	.align		4
        /*0000*/ 	.word	0x00000000
	.align		4
        /*0004*/ 	.word	0xffffffff
	.align		4
        /*0008*/ 	.word	0x00000000
	.align		4
        /*000c*/ 	.word	0xfffffffe
	.align		4
        /*0010*/ 	.word	0x00000000
	.align		4
        /*0014*/ 	.word	0xfffffffd
	.align		4
        /*0018*/ 	.word	0x00000000
	.align		4
        /*001c*/ 	.word	0xfffffffc


//--------------------- .text.triton_poi_fused_convolution_relu_threshold_backward_5 --------------------------
	.section	.text.triton_poi_fused_convolution_relu_threshold_backward_5,"ax",@progbits
	.align	128
        .global         triton_poi_fused_convolution_relu_threshold_backward_5
        .type           triton_poi_fused_convolution_relu_threshold_backward_5,@function
        .size           triton_poi_fused_convolution_relu_threshold_backward_5,(.L_x_1 - triton_poi_fused_convolution_relu_threshold_backward_5)
        .other          triton_poi_fused_convolution_relu_threshold_backward_5,@"STO_CUDA_ENTRY STV_DEFAULT"
triton_poi_fused_convolution_relu_threshold_backward_5:
.text.triton_poi_fused_convolution_relu_threshold_backward_5:
[----:B------:R-:W-:Y:S01]  /*0000*/  LDC R1, c[0x0][0x28] ;  /* 0x00000a00ff017b82 */ /* 0x000fe20000000800 */
[----:B------:R-:W1:Y:S07]  /*0010*/  S2R R0, SR_TID.X ;  /* 0x0000000000007919 */ /* 0x000e6e0000002100 */
[----:B------:R-:W2:Y:S01]  /*0020*/  LDC.64 R2, c[0x0][0x218] ;  /* 0x00008600ff027b82 */ /* 0x000ea20000000a00 */
[----:B------:R-:W-:Y:S01]  /*0030*/  ULDC.64 UR4, c[0x0][0x208] ;  /* 0x0000820000047ab9 */ /* 0x000fe20000000a00 */
[----:B------:R-:W-:Y:S01]  /*0040*/  ULDC.64 UR6, c[0x0][0x220] ;  /* 0x0000880000067ab9 */ /* 0x000fe20000000a00 */
[----:B------:R-:W3:Y:S05]  /*0050*/  S2R R5, SR_CTAID.X ;  /* 0x0000000000057919 */ /* 0x000eea0000002500 */
[----:B------:R-:W4:Y:S01]  /*0060*/  LDC.64 R12, c[0x0][0x210] ;  /* 0x00008400ff0c7b82 */ /* 0x000f220000000a00 */
[----:B-1----:R-:W-:Y:S01]  /*0070*/  IMAD.SHL.U32 R0, R0, 0x8, RZ ;  /* 0x0000000800007824 */ /* 0x002fe200078e00ff */
[----:B---3--:R-:W-:-:S04]  /*0080*/  SHF.R.S32.HI R15, RZ, 0x15, R5 ;  /* 0x00000015ff0f7819 */ /* 0x008fc80000011405 */
[----:B------:R-:W-:Y:S02]  /*0090*/  LOP3.LUT R0, R0, 0x3f8, RZ, 0xc0, !PT ;  /* 0x000003f800007812 */ /* 0x000fe400078ec0ff */
[----:B------:R-:W-:-:S03]  /*00a0*/  SGXT R15, R15, 0x1 ;  /* 0x000000010f0f781a */ /* 0x000fc60000000200 */
[----:B------:R-:W-:-:S04]  /*00b0*/  IMAD R0, R5, 0x400, R0 ;  /* 0x0000040005007824 */ /* 0x000fc800078e0200 */
[C---:B------:R-:W-:Y:S01]  /*00c0*/  VIADD R14, R0.reuse, 0x4 ;  /* 0x00000004000e7836 */ /* 0x040fe20000000000 */
[----:B------:R-:W-:Y:S01]  /*00d0*/  LEA.HI R4, R15, R0, RZ, 0x6 ;  /* 0x000000000f047211 */ /* 0x000fe200078f30ff */
[----:B----4-:R-:W-:-:S03]  /*00e0*/  IMAD.WIDE R12, R0, 0x4, R12 ;  /* 0x00000004000c7825 */ /* 0x010fc600078e020c */
[----:B------:R-:W-:Y:S02]  /*00f0*/  LOP3.LUT R5, R4, 0xffffffc0, RZ, 0xc0, !PT ;  /* 0xffffffc004057812 */ /* 0x000fe400078ec0ff */
[----:B------:R-:W-:Y:S01]  /*0100*/  LEA.HI R15, R15, R14, RZ, 0x6 ;  /* 0x0000000e0f0f7211 */ /* 0x000fe200078f30ff */
[----:B------:R-:W3:Y:S02]  /*0110*/  LDG.E.128 R8, desc[UR4][R12.64] ;  /* 0x000000040c087981 */ /* 0x000ee4000c1e1d00 */
[----:B------:R-:W-:Y:S02]  /*0120*/  IMAD.IADD R5, R0, 0x1, -R5 ;  /* 0x0000000100057824 */ /* 0x000fe400078e0a05 */
[----:B------:R-:W4:Y:S02]  /*0130*/  LDG.E.128 R16, desc[UR4][R12.64+0x10] ;  /* 0x000010040c107981 */ /* 0x000f24000c1e1d00 */
[----:B--2---:R-:W-:Y:S01]  /*0140*/  IMAD.WIDE R4, R5, 0x4, R2 ;  /* 0x0000000405047825 */ /* 0x004fe200078e0202 */
[----:B------:R-:W-:-:S05]  /*0150*/  LOP3.LUT R15, R15, 0xffffffc0, RZ, 0xc0, !PT ;  /* 0xffffffc00f0f7812 */ /* 0x000fca00078ec0ff */
[----:B------:R-:W3:Y:S01]  /*0160*/  LDG.E.EL.128 R4, desc[UR4][R4.64] ;  /* 0x0000000404047981 */ /* 0x000ee2000c2e1d00 */
[----:B------:R-:W-:-:S04]  /*0170*/  IMAD.IADD R15, R14, 0x1, -R15 ;  /* 0x000000010e0f7824 */ /* 0x000fc800078e0a0f */
[----:B------:R-:W-:-:S06]  /*0180*/  IMAD.WIDE R20, R15, 0x4, R2 ;  /* 0x000000040f147825 */ /* 0x000fcc00078e0202 */
[----:B------:R-:W4:Y:S01]  /*0190*/  LDG.E.EL.128 R20, desc[UR4][R20.64] ;  /* 0x0000000414147981 */ /* 0x000f22000c2e1d00 */
[C---:B---3--:R-:W-:Y:S01]  /*01a0*/  FSETP.GEU.AND P2, PT, R11.reuse, -R7, PT ;  /* 0x800000070b00720b */ /* 0x048fe20003f4e000 */
[C---:B------:R-:W-:Y:S01]  /*01b0*/  FADD R2, R10.reuse, R6 ;  /* 0x000000060a027221 */ /* 0x040fe20000000000 */
[----:B------:R-:W-:Y:S01]  /*01c0*/  FADD R7, R11, R7 ;  /* 0x000000070b077221 */ /* 0x000fe20000000000 */
[----:B------:R-:W-:-:S04]  /*01d0*/  FSETP.GEU.AND P0, PT, R10, -R6, PT ;  /* 0x800000060a00720b */ /* 0x000fc80003f0e000 */
[----:B------:R-:W-:Y:S01]  /*01e0*/  FSEL R3, R2, RZ, P0 ;  /* 0x000000ff02037208 */ /* 0x000fe20000000000 */
[C---:B------:R-:W-:Y:S01]  /*01f0*/  FADD R2, R8.reuse, R4 ;  /* 0x0000000408027221 */ /* 0x040fe20000000000 */
[----:B------:R-:W-:Y:S02]  /*0200*/  FSEL R7, R7, RZ, P2 ;  /* 0x000000ff07077208 */ /* 0x000fe40001000000 */
[----:B------:R-:W-:Y:S02]  /*0210*/  FSETP.GEU.AND P0, PT, R8, -R4, PT ;  /* 0x800000040800720b */ /* 0x000fe40003f0e000 */
[----:B------:R-:W-:Y:S02]  /*0220*/  FSETP.GTU.AND P3, PT, R7, RZ, PT ;  /* 0x000000ff0700720b */ /* 0x000fe40003f6c000 */
[----:B------:R-:W-:Y:S02]  /*0230*/  FSEL R2, R2, RZ, P0 ;  /* 0x000000ff02027208 */ /* 0x000fe40000000000 */
[----:B------:R-:W-:-:S02]  /*0240*/  FSETP.GTU.AND P2, PT, R3, RZ, PT ;  /* 0x000000ff0300720b */ /* 0x000fc40003f4c000 */
[C---:B------:R-:W-:Y:S01]  /*0250*/  FSETP.GEU.AND P1, PT, R9.reuse, -R5, PT ;  /* 0x800000050900720b */ /* 0x040fe20003f2e000 */
[----:B------:R-:W-:Y:S01]  /*0260*/  FADD R5, R9, R5 ;  /* 0x0000000509057221 */ /* 0x000fe20000000000 */
[----:B------:R-:W-:Y:S02]  /*0270*/  SEL R3, RZ, 0x1, P3 ;  /* 0x00000001ff037807 */ /* 0x000fe40001800000 */
[----:B------:R-:W-:Y:S01]  /*0280*/  FSETP.GTU.AND P0, PT, R2, RZ, PT ;  /* 0x000000ff0200720b */ /* 0x000fe20003f0c000 */
[----:B----4-:R-:W-:Y:S01]  /*0290*/  FADD R2, R16, R20 ;  /* 0x0000001410027221 */ /* 0x010fe20000000000 */
[C---:B------:R-:W-:Y:S01]  /*02a0*/  FSETP.GEU.AND P5, PT, R19.reuse, -R23, PT ;  /* 0x800000171300720b */ /* 0x040fe20003fae000 */
[----:B------:R-:W-:Y:S01]  /*02b0*/  FADD R19, R19, R23 ;  /* 0x0000001713137221 */ /* 0x000fe20000000000 */
[C---:B------:R-:W-:Y:S01]  /*02c0*/  FSETP.GEU.AND P4, PT, R18.reuse, -R22, PT ;  /* 0x800000161200720b */ /* 0x040fe20003f8e000 */
[----:B------:R-:W-:Y:S01]  /*02d0*/  FADD R18, R18, R22 ;  /* 0x0000001612127221 */ /* 0x000fe20000000000 */
[C---:B------:R-:W-:Y:S01]  /*02e0*/  FSETP.GEU.AND P3, PT, R17.reuse, -R21, PT ;  /* 0x800000151100720b */ /* 0x040fe20003f6e000 */
[----:B------:R-:W-:Y:S01]  /*02f0*/  FADD R17, R17, R21 ;  /* 0x0000001511117221 */ /* 0x000fe20000000000 */
[----:B------:R-:W-:-:S02]  /*0300*/  SEL R4, RZ, 0x1, P2 ;  /* 0x00000001ff047807 */ /* 0x000fc40001000000 */
[----:B------:R-:W-:Y:S02]  /*0310*/  FSETP.GEU.AND P2, PT, R16, -R20, PT ;  /* 0x800000141000720b */ /* 0x000fe40003f4e000 */
[----:B------:R-:W-:Y:S02]  /*0320*/  FSEL R5, R5, RZ, P1 ;  /* 0x000000ff05057208 */ /* 0x000fe40000800000 */
[----:B------:R-:W-:Y:S02]  /*0330*/  FSEL R19, R19, RZ, P5 ;  /* 0x000000ff13137208 */ /* 0x000fe40002800000 */
[----:B------:R-:W-:Y:S02]  /*0340*/  FSEL R18, R18, RZ, P4 ;  /* 0x000000ff12127208 */ /* 0x000fe40002000000 */
[----:B------:R-:W-:Y:S02]  /*0350*/  FSEL R17, R17, RZ, P3 ;  /* 0x000000ff11117208 */ /* 0x000fe40001800000 */
[----:B------:R-:W-:-:S02]  /*0360*/  FSEL R2, R2, RZ, P2 ;  /* 0x000000ff02027208 */ /* 0x000fc40001000000 */
[----:B------:R-:W-:Y:S02]  /*0370*/  FSETP.GTU.AND P1, PT, R5, RZ, PT ;  /* 0x000000ff0500720b */ /* 0x000fe40003f2c000 */
[----:B------:R-:W-:Y:S02]  /*0380*/  FSETP.GTU.AND P5, PT, R19, RZ, PT ;  /* 0x000000ff1300720b */ /* 0x000fe40003fac000 */
[----:B------:R-:W-:Y:S02]  /*0390*/  FSETP.GTU.AND P4, PT, R18, RZ, PT ;  /* 0x000000ff1200720b */ /* 0x000fe40003f8c000 */
[----:B------:R-:W-:Y:S02]  /*03a0*/  FSETP.GTU.AND P3, PT, R17, RZ, PT ;  /* 0x000000ff1100720b */ /* 0x000fe40003f6c000 */
[----:B------:R-:W-:Y:S02]  /*03b0*/  FSETP.GTU.AND P2, PT, R2, RZ, PT ;  /* 0x000000ff0200720b */ /* 0x000fe40003f4c000 */
[----:B------:R-:W-:-:S02]  /*03c0*/  PRMT R4, R4, 0x3340, R3 ;  /* 0x0000334004047816 */ /* 0x000fc40000000003 */
[----:B------:R-:W-:Y:S02]  /*03d0*/  SEL R2, RZ, 0x1, P1 ;  /* 0x00000001ff027807 */ /* 0x000fe40000800000 */
[----:B------:R-:W-:Y:S02]  /*03e0*/  SEL R3, RZ, 0x1, P0 ;  /* 0x00000001ff037807 */ /* 0x000fe40000000000 */
[----:B------:R-:W-:Y:S02]  /*03f0*/  SEL R6, RZ, 0x1, P5 ;  /* 0x00000001ff067807 */ /* 0x000fe40002800000 */
[----:B------:R-:W-:Y:S02]  /*0400*/  SEL R7, RZ, 0x1, P4 ;  /* 0x00000001ff077807 */ /* 0x000fe40002000000 */
[----:B------:R-:W-:Y:S02]  /*0410*/  SEL R8, RZ, 0x1, P3 ;  /* 0x00000001ff087807 */ /* 0x000fe40001800000 */
[----:B------:R-:W-:-:S02]  /*0420*/  SEL R9, RZ, 0x1, P2 ;  /* 0x00000001ff097807 */ /* 0x000fc40001000000 */
[----:B------:R-:W-:Y:S02]  /*0430*/  PRMT R5, R3, 0x3340, R2 ;  /* 0x0000334003057816 */ /* 0x000fe40000000002 */
[----:B------:R-:W-:Y:S02]  /*0440*/  IADD3 R2, P0, R0, UR6, RZ ;  /* 0x0000000600027c10 */ /* 0x000fe4000ff1e0ff */
[----:B------:R-:W-:Y:S02]  /*0450*/  PRMT R6, R7, 0x3340, R6 ;  /* 0x0000334007067816 */ /* 0x000fe40000000006 */
[----:B------:R-:W-:Y:S02]  /*0460*/  PRMT R9, R9, 0x3340, R8 ;  /* 0x0000334009097816 */ /* 0x000fe40000000008 */
[----:B------:R-:W-:Y:S02]  /*0470*/  PRMT R4, R5, 0x5410, R4 ;  /* 0x0000541005047816 */ /* 0x000fe40000000004 */
[----:B------:R-:W-:-:S02]  /*0480*/  LEA.HI.X.SX32 R3, R0, UR7, 0x1, P0 ;  /* 0x0000000700037c11 */ /* 0x000fc400080f0eff */
[----:B------:R-:W-:-:S05]  /*0490*/  PRMT R5, R9, 0x5410, R6 ;  /* 0x0000541009057816 */ /* 0x000fca0000000006 */
[----:B------:R-:W-:Y:S01]  /*04a0*/  STG.E.64 desc[UR4][R2.64], R4 ;  /* 0x0000000402007986 */ /* 0x000fe2000c101b04 */
[----:B------:R-:W-:Y:S05]  /*04b0*/  EXIT ;  /* 0x000000000000794d */ /* 0x000fea0003800000 */
.L_x_0:
[----:B------:R-:W-:-:S00]  /*04c0*/  BRA `(.L_x_0) ;  /* 0xfffffffc00fc7947 */ /* 0x000fc0000383ffff */
[----:B------:R-:W-:-:S00]  /*04d0*/  NOP ;  /* 0x0000000000007918 */ /* 0x000fc00000000000 */
        /* <DEDUP_REMOVED lines=10> */
.L_x_1:


//--------------------- .nv.constant0.triton_poi_fused_convolution_relu_threshold_backward_5 --------------------------
	.section	.nv.constant0.triton_poi_fused_convolution_relu_threshold_backward_5,"a",@progbits
	.sectionflags	@""
	.align	4
.nv.constant0.triton_poi_fused_convolution_relu_threshold_backward_5:
	.zero		556
